	.headerflags	@"EF_CUDA_TEXMODE_UNIFIED EF_CUDA_64BIT_ADDRESS EF_CUDA_ACCELERATORS EF_CUDA_SM90 EF_CUDA_VIRTUAL_SM(EF_CUDA_SM90)"
	.elftype	@"ET_EXEC"


//--------------------- .nv.info                  --------------------------
	.section	.nv.info,"",@"SHT_CUDA_INFO"
	.align	4


	//----- nvinfo : EIATTR_REGCOUNT
	.align		4
        /*0000*/ 	.byte	0x04, 0x2f
        /*0002*/ 	.short	(.L_3 - .L_2)
	.align		4
.L_2:
        /*0004*/ 	.word	index@(triton_poi_fused__native_batch_norm_legit_no_training_convolution_relu_13)
        /*0008*/ 	.word	0x00000020


	//----- nvinfo : EIATTR_MIN_STACK_SIZE
	.align		4
.L_3:
        /*000c*/ 	.byte	0x04, 0x12
        /*000e*/ 	.short	(.L_5 - .L_4)
	.align		4
.L_4:
        /*0010*/ 	.word	index@(triton_poi_fused__native_batch_norm_legit_no_training_convolution_relu_13)
        /*0014*/ 	.word	0x00000000


	//----- nvinfo : EIATTR_FRAME_SIZE
	.align		4
.L_5:
        /*0018*/ 	.byte	0x04, 0x11
        /*001a*/ 	.short	(.L_7 - .L_6)
	.align		4
.L_6:
        /*001c*/ 	.word	index@(triton_poi_fused__native_batch_norm_legit_no_training_convolution_relu_13)
        /*0020*/ 	.word	0x00000000


	//----- nvinfo : EIATTR_MIN_STACK_SIZE
	.align		4
.L_7:
        /*0024*/ 	.byte	0x04, 0x12
        /*0026*/ 	.short	(.L_9 - .L_8)
	.align		4
.L_8:
        /*0028*/ 	.word	index@(triton_poi_fused__native_batch_norm_legit_no_training_convolution_relu_13)
        /*002c*/ 	.word	0x00000000
.L_9:


//--------------------- .nv.info.triton_poi_fused__native_batch_norm_legit_no_training_convolution_relu_13 --------------------------
	.section	.nv.info.triton_poi_fused__native_batch_norm_legit_no_training_convolution_relu_13,"",@"SHT_CUDA_INFO"
	.sectionflags	@""
	.align	4


	//----- nvinfo : EIATTR_CUDA_API_VERSION
	.align		4
        /*0000*/ 	.byte	0x04, 0x37
        /*0002*/ 	.short	(.L_11 - .L_10)
.L_10:
        /*0004*/ 	.word	0x0000007c


	//----- nvinfo : EIATTR_KPARAM_INFO
	.align		4
.L_11:
        /*0008*/ 	.byte	0x04, 0x17
        /*000a*/ 	.short	(.L_13 - .L_12)
.L_12:
        /*000c*/ 	.word	0x00000000
        /*0010*/ 	.short	0x0007
        /*0012*/ 	.short	0x0038
        /*0014*/ 	.byte	0x00, 0xf0, 0x11, 0x00


	//----- nvinfo : EIATTR_KPARAM_INFO
	.align		4
.L_13:
        /*0018*/ 	.byte	0x04, 0x17
        /*001a*/ 	.short	(.L_15 - .L_14)
.L_14:
        /*001c*/ 	.word	0x00000000
        /*0020*/ 	.short	0x0006
        /*0022*/ 	.short	0x0030
        /*0024*/ 	.byte	0x00, 0xf4, 0x21, 0x00


	//----- nvinfo : EIATTR_KPARAM_INFO
	.align		4
.L_15:
        /*0028*/ 	.byte	0x04, 0x17
        /*002a*/ 	.short	(.L_17 - .L_16)
.L_16:
        /*002c*/ 	.word	0x00000000
        /*0030*/ 	.short	0x0005
        /*0032*/ 	.short	0x0028
        /*0034*/ 	.byte	0x00, 0xf4, 0x21, 0x00


	//----- nvinfo : EIATTR_KPARAM_INFO
	.align		4
.L_17:
        /*0038*/ 	.byte	0x04, 0x17
        /*003a*/ 	.short	(.L_19 - .L_18)
.L_18:
        /*003c*/ 	.word	0x00000000
        /*0040*/ 	.short	0x0004
        /*0042*/ 	.short	0x0020
        /*0044*/ 	.byte	0x00, 0xf4, 0x21, 0x00


	//----- nvinfo : EIATTR_KPARAM_INFO
	.align		4
.L_19:
        /*0048*/ 	.byte	0x04, 0x17
        /*004a*/ 	.short	(.L_21 - .L_20)
.L_20:
        /*004c*/ 	.word	0x00000000
        /*0050*/ 	.short	0x0003
        /*0052*/ 	.short	0x0018
        /*0054*/ 	.byte	0x00, 0xf4, 0x21, 0x00


	//----- nvinfo : EIATTR_KPARAM_INFO
	.align		4
.L_21:
        /*0058*/ 	.byte	0x04, 0x17
        /*005a*/ 	.short	(.L_23 - .L_22)
.L_22:
        /*005c*/ 	.word	0x00000000
        /*0060*/ 	.short	0x0002
        /*0062*/ 	.short	0x0010
        /*0064*/ 	.byte	0x00, 0xf4, 0x21, 0x00


	//----- nvinfo : EIATTR_KPARAM_INFO
	.align		4
.L_23:
        /*0068*/ 	.byte	0x04, 0x17
        /*006a*/ 	.short	(.L_25 - .L_24)
.L_24:
        /*006c*/ 	.word	0x00000000
        /*0070*/ 	.short	0x0001
        /*0072*/ 	.short	0x0008
        /*0074*/ 	.byte	0x00, 0xf4, 0x21, 0x00


	//----- nvinfo : EIATTR_KPARAM_INFO
	.align		4
.L_25:
        /*0078*/ 	.byte	0x04, 0x17
        /*007a*/ 	.short	(.L_27 - .L_26)
.L_26:
        /*007c*/ 	.word	0x00000000
        /*0080*/ 	.short	0x0000
        /*0082*/ 	.short	0x0000
        /*0084*/ 	.byte	0x00, 0xf4, 0x21, 0x00


	//----- nvinfo : EIATTR_SPARSE_MMA_MASK
	.align		4
.L_27:
        /*0088*/ 	.byte	0x03, 0x50
        /*008a*/ 	.short	0x0000


	//----- nvinfo : EIATTR_MAXREG_COUNT
	.align		4
        /*008c*/ 	.byte	0x03, 0x1b
        /*008e*/ 	.short	0x00ff


	//----- nvinfo : EIATTR_EXIT_INSTR_OFFSETS
	.align		4
        /*0090*/ 	.byte	0x04, 0x1c
        /*0092*/ 	.short	(.L_29 - .L_28)


	//   ....[0]....
.L_28:
        /*0094*/ 	.word	0x000007e0


	//----- nvinfo : EIATTR_REQNTID
	.align		4
.L_29:
        /*0098*/ 	.byte	0x04, 0x10
        /*009a*/ 	.short	(.L_31 - .L_30)
.L_30:
        /*009c*/ 	.word	0x00000080
        /*00a0*/ 	.word	0x00000001
        /*00a4*/ 	.word	0x00000001


	//----- nvinfo : EIATTR_CBANK_PARAM_SIZE
	.align		4
.L_31:
        /*00a8*/ 	.byte	0x03, 0x19
        /*00aa*/ 	.short	0x003c


	//----- nvinfo : EIATTR_PARAM_CBANK
	.align		4
        /*00ac*/ 	.byte	0x04, 0x0a
        /*00ae*/ 	.short	(.L_33 - .L_32)
	.align		4
.L_32:
        /*00b0*/ 	.word	index@(.nv.constant0.triton_poi_fused__native_batch_norm_legit_no_training_convolution_relu_13)
        /*00b4*/ 	.short	0x0210
        /*00b6*/ 	.short	0x003c


	//----- nvinfo : EIATTR_SW_WAR
	.align		4
.L_33:
        /*00b8*/ 	.byte	0x04, 0x36
        /*00ba*/ 	.short	(.L_35 - .L_34)
.L_34:
        /*00bc*/ 	.word	0x00000008
.L_35:


//--------------------- .nv.callgraph             --------------------------
	.section	.nv.callgraph,"",@"SHT_CUDA_CALLGRAPH"
	.align	4
	.sectionentsize	8
	.align		4
        /*0000*/ 	.word	0x00000000
	.align		4
        /*0004*/ 	.word	0xffffffff
	.align		4
        /*0008*/ 	.word	0x00000000
	.align		4
        /*000c*/ 	.word	0xfffffffe
	.align		4
        /*0010*/ 	.word	0x00000000
	.align		4
        /*0014*/ 	.word	0xfffffffd
	.align		4
        /*0018*/ 	.word	0x00000000
	.align		4
        /*001c*/ 	.word	0xfffffffc


//--------------------- .nv.constant4             --------------------------
	.section	.nv.constant4,"a",@progbits
	.align	8
	.align		8
.nv.constant4:
        /*0000*/ 	.dword	_$_str
	.align		8
        /*0008*/ 	.dword	_$_str_$_2


//--------------------- .text.triton_poi_fused__native_batch_norm_legit_no_training_convolution_relu_13 --------------------------
	.section	.text.triton_poi_fused__native_batch_norm_legit_no_training_convolution_relu_13,"ax",@progbits
	.align	128
        .global         triton_poi_fused__native_batch_norm_legit_no_training_convolution_relu_13
        .type           triton_poi_fused__native_batch_norm_legit_no_training_convolution_relu_13,@function
        .size           triton_poi_fused__native_batch_norm_legit_no_training_convolution_relu_13,(.L_x_1 - triton_poi_fused__native_batch_norm_legit_no_training_convolution_relu_13)
        .other          triton_poi_fused__native_batch_norm_legit_no_training_convolution_relu_13,@"STO_CUDA_ENTRY STV_DEFAULT"
triton_poi_fused__native_batch_norm_legit_no_training_convolution_relu_13:
.text.triton_poi_fused__native_batch_norm_legit_no_training_convolution_relu_13:
[----:B------:R-:W-:Y:S01]  /*0000*/  LDC R1, c[0x0][0x28] ;  /* 0x00000a00ff017b82 */ /* 0x000fe20000000800 */
[----:B------:R-:W1:Y:S07]  /*0010*/  S2R R0, SR_TID.X ;  /* 0x0000000000007919 */ /* 0x000e6e0000002100 */
[----:B------:R-:W2:Y:S01]  /*0020*/  LDC.64 R4, c[0x0][0x228] ;  /* 0x00008a00ff047b82 */ /* 0x000ea20000000a00 */
[----:B------:R-:W-:Y:S01]  /*0030*/  ULDC.64 UR4, c[0x0][0x208] ;  /* 0x0000820000047ab9 */ /* 0x000fe20000000a00 */
[----:B------:R-:W3:Y:S06]  /*0040*/  S2R R7, SR_CTAID.X ;  /* 0x0000000000077919 */ /* 0x000eec0000002500 */
[----:B------:R-:W4:Y:S08]  /*0050*/  LDC.64 R16, c[0x0][0x218] ;  /* 0x00008600ff107b82 */ /* 0x000f300000000a00 */
[----:B------:R-:W5:Y:S01]  /*0060*/  LDC.64 R28, c[0x0][0x210] ;  /* 0x00008400ff1c7b82 */ /* 0x000f620000000a00 */
[----:B-1----:R-:W-:-:S02]  /*0070*/  SHF.L.U32 R0, R0, 0x2, RZ ;  /* 0x0000000200007819 */ /* 0x002fc400000006ff */
[----:B---3--:R-:W-:Y:S02]  /*0080*/  SHF.R.S32.HI R3, RZ, 0x15, R7 ;  /* 0x00000015ff037819 */ /* 0x008fe40000011407 */
[----:B------:R-:W-:Y:S02]  /*0090*/  LOP3.LUT R0, R0, 0x1fc, RZ, 0xc0, !PT ;  /* 0x000001fc00007812 */ /* 0x000fe400078ec0ff */
[----:B------:R-:W-:Y:S02]  /*00a0*/  SGXT R3, R3, 0x1 ;  /* 0x000000010303781a */ /* 0x000fe40000000200 */
[----:B------:R-:W-:-:S04]  /*00b0*/  LEA R0, R7, R0, 0xa ;  /* 0x0000000007007211 */ /* 0x000fc800078e50ff */
[----:B------:R-:W-:-:S04]  /*00c0*/  LEA.HI R3, R3, R0, RZ, 0x6 ;  /* 0x0000000003037211 */ /* 0x000fc800078f30ff */
[----:B------:R-:W-:-:S04]  /*00d0*/  LOP3.LUT R3, R3, 0xffffffc0, RZ, 0xc0, !PT ;  /* 0xffffffc003037812 */ /* 0x000fc800078ec0ff */
[----:B------:R-:W-:Y:S01]  /*00e0*/  IADD3 R24, R0, -R3, RZ ;  /* 0x8000000300187210 */ /* 0x000fe20007ffe0ff */
[----:B-----5:R-:W-:Y:S01]  /*00f0*/  IMAD.WIDE R28, R0, 0x4, R28 ;  /* 0x00000004001c7825 */ /* 0x020fe200078e021c */
[----:B------:R-:W1:Y:S03]  /*0100*/  LDC.64 R2, c[0x0][0x220] ;  /* 0x00008800ff027b82 */ /* 0x000e660000000a00 */
[C---:B--2---:R-:W-:Y:S01]  /*0110*/  IMAD.WIDE R4, R24.reuse, 0x4, R4 ;  /* 0x0000000418047825 */ /* 0x044fe200078e0204 */
[----:B------:R-:W2:Y:S03]  /*0120*/  LDG.E.128 R12, desc[UR4][R28.64+0x800] ;  /* 0x000800041c0c7981 */ /* 0x000ea6000c1e1d00 */
[C---:B----4-:R-:W-:Y:S01]  /*0130*/  IMAD.WIDE R16, R24.reuse, 0x4, R16 ;  /* 0x0000000418107825 */ /* 0x050fe200078e0210 */
[----:B------:R-:W3:Y:S04]  /*0140*/  LDG.E.128 R20, desc[UR4][R28.64] ;  /* 0x000000041c147981 */ /* 0x000ee8000c1e1d00 */
[----:B------:R-:W4:Y:S04]  /*0150*/  LDG.E.EL.128 R4, desc[UR4][R4.64] ;  /* 0x0000000404047981 */ /* 0x000f28000c2e1d00 */
[----:B------:R-:W2:Y:S01]  /*0160*/  LDG.E.EL.128 R16, desc[UR4][R16.64] ;  /* 0x0000000410107981 */ /* 0x000ea2000c2e1d00 */
[----:B-1----:R-:W-:-:S05]  /*0170*/  IMAD.WIDE R2, R24, 0x4, R2 ;  /* 0x0000000418027825 */ /* 0x002fca00078e0202 */
[----:B------:R1:W5:Y:S02]  /*0180*/  LDG.E.EL.128 R8, desc[UR4][R2.64] ;  /* 0x0000000402087981 */ /* 0x000364000c2e1d00 */
[----:B-1----:R-:W-:Y:S01]  /*0190*/  HFMA2.MMA R2, -RZ, RZ, 1.625, 0 ;  /* 0x3e800000ff027435 */ /* 0x002fe200000001ff */
[----:B----4-:R-:W-:Y:S01]  /*01a0*/  FADD R4, R4, 9.9999997473787516356e-06 ;  /* 0x3727c5ac04047421 */ /* 0x010fe20000000000 */
[----:B------:R-:W-:-:S03]  /*01b0*/  FADD R5, R5, 9.9999997473787516356e-06 ;  /* 0x3727c5ac05057421 */ /* 0x000fc60000000000 */
[----:B------:R-:W1:Y:S08]  /*01c0*/  MUFU.SQRT R25, R4 ;  /* 0x0000000400197308 */ /* 0x000e700000002000 */
[----:B------:R-:W4:Y:S01]  /*01d0*/  MUFU.SQRT R26, R5 ;  /* 0x00000005001a7308 */ /* 0x000f220000002000 */
[----:B------:R-:W-:Y:S01]  /*01e0*/  FADD R6, R6, 9.9999997473787516356e-06 ;  /* 0x3727c5ac06067421 */ /* 0x000fe20000000000 */
[----:B-1----:R-:W-:-:S02]  /*01f0*/  FSETP.GT.AND P0, PT, R25, 8.50705917302346158658e+37, PT ;  /* 0x7e8000001900780b */ /* 0x002fc40003f04000 */
[C---:B------:R-:W-:Y:S02]  /*0200*/  FSETP.GEU.AND P3, PT, R25.reuse, 1.175494350822287508e-38, PT ;  /* 0x008000001900780b */ /* 0x040fe40003f6e000 */
[C---:B----4-:R-:W-:Y:S02]  /*0210*/  FSETP.GT.AND P1, PT, R26.reuse, 8.50705917302346158658e+37, PT ;  /* 0x7e8000001a00780b */ /* 0x050fe40003f24000 */
[----:B------:R-:W-:Y:S01]  /*0220*/  FSETP.GEU.AND P4, PT, R26, 1.175494350822287508e-38, PT ;  /* 0x008000001a00780b */ /* 0x000fe20003f8e000 */
[----:B------:R-:W1:Y:S06]  /*0230*/  MUFU.SQRT R6, R6 ;  /* 0x0000000600067308 */ /* 0x000e6c0000002000 */
[----:B------:R-:W-:-:S04]  /*0240*/  @P0 FMUL R25, R25, 0.25 ;  /* 0x3e80000019190820 */ /* 0x000fc80000400000 */
[----:B------:R-:W-:Y:S01]  /*0250*/  @!P3 FMUL R25, R25, 16777216 ;  /* 0x4b8000001919b820 */ /* 0x000fe20000400000 */
[----:B------:R-:W-:-:S04]  /*0260*/  @P1 FMUL R26, R26, 0.25 ;  /* 0x3e8000001a1a1820 */ /* 0x000fc80000400000 */
[----:B------:R-:W-:Y:S01]  /*0270*/  @!P4 FMUL R26, R26, 16777216 ;  /* 0x4b8000001a1ac820 */ /* 0x000fe20000400000 */
[----:B------:R-:W4:Y:S01]  /*0280*/  MUFU.RCP R25, R25 ;  /* 0x0000001900197308 */ /* 0x000f220000001000 */
[----:B-1----:R-:W-:Y:S02]  /*0290*/  FSETP.GT.AND P2, PT, R6, 8.50705917302346158658e+37, PT ;  /* 0x7e8000000600780b */ /* 0x002fe40003f44000 */
[----:B------:R-:W-:-:S05]  /*02a0*/  FSEL R4, R2, 1, P0 ;  /* 0x3f80000002047808 */ /* 0x000fca0000000000 */
[----:B------:R-:W1:Y:S01]  /*02b0*/  MUFU.RCP R26, R26 ;  /* 0x0000001a001a7308 */ /* 0x000e620000001000 */
[----:B------:R-:W-:Y:S02]  /*02c0*/  FSETP.GEU.AND P5, PT, R6, 1.175494350822287508e-38, PT ;  /* 0x008000000600780b */ /* 0x000fe40003fae000 */
[----:B------:R-:W-:Y:S01]  /*02d0*/  FSEL R3, R2, 1, P1 ;  /* 0x3f80000002037808 */ /* 0x000fe20000800000 */
[----:B------:R-:W-:-:S04]  /*02e0*/  @!P3 FMUL R4, R4, 16777216 ;  /* 0x4b8000000404b820 */ /* 0x000fc80000400000 */
[----:B------:R-:W-:Y:S01]  /*02f0*/  @!P4 FMUL R3, R3, 16777216 ;  /* 0x4b8000000303c820 */ /* 0x000fe20000400000 */
[----:B----4-:R-:W-:Y:S01]  /*0300*/  FMUL R5, R25, R4 ;  /* 0x0000000419057220 */ /* 0x010fe20000400000 */
[----:B------:R-:W-:Y:S01]  /*0310*/  @P2 FMUL R6, R6, 0.25 ;  /* 0x3e80000006062820 */ /* 0x000fe20000400000 */
[--C-:B--2---:R-:W-:Y:S01]  /*0320*/  FADD R15, R15, R19.reuse ;  /* 0x000000130f0f7221 */ /* 0x104fe20000000000 */
[--C-:B------:R-:W-:Y:S01]  /*0330*/  FADD R14, R14, R18.reuse ;  /* 0x000000120e0e7221 */ /* 0x100fe20000000000 */
[----:B---3--:R-:W-:Y:S01]  /*0340*/  FADD R19, R23, R19 ;  /* 0x0000001317137221 */ /* 0x008fe20000000000 */
[----:B------:R-:W-:Y:S01]  /*0350*/  FADD R18, R22, R18 ;  /* 0x0000001216127221 */ /* 0x000fe20000000000 */
[----:B-1----:R-:W-:Y:S01]  /*0360*/  FMUL R4, R26, R3 ;  /* 0x000000031a047220 */ /* 0x002fe20000400000 */
[----:B------:R-:W1:Y:S01]  /*0370*/  LDC.64 R22, c[0x0][0x238] ;  /* 0x00008e00ff167b82 */ /* 0x000e620000000a00 */
[----:B------:R-:W-:-:S07]  /*0380*/  @!P5 FMUL R6, R6, 16777216 ;  /* 0x4b8000000606d820 */ /* 0x000fce0000400000 */
[----:B------:R-:W2:Y:S01]  /*0390*/  LDC.64 R26, c[0x0][0x230] ;  /* 0x00008c00ff1a7b82 */ /* 0x000ea20000000a00 */
[----:B------:R-:W3:Y:S01]  /*03a0*/  MUFU.RCP R6, R6 ;  /* 0x0000000600067308 */ /* 0x000ee20000001000 */
[----:B------:R-:W-:Y:S01]  /*03b0*/  FSEL R3, R2, 1, P2 ;  /* 0x3f80000002037808 */ /* 0x000fe20001000000 */
[--C-:B------:R-:W-:Y:S01]  /*03c0*/  FADD R12, R12, R16.reuse ;  /* 0x000000100c0c7221 */ /* 0x100fe20000000000 */
[----:B------:R-:W-:Y:S01]  /*03d0*/  FADD R16, R20, R16 ;  /* 0x0000001014107221 */ /* 0x000fe20000000000 */
[--C-:B------:R-:W-:Y:S02]  /*03e0*/  FADD R13, R13, R17.reuse ;  /* 0x000000110d0d7221 */ /* 0x100fe40000000000 */
[----:B------:R-:W-:Y:S01]  /*03f0*/  @!P5 FMUL R3, R3, 16777216 ;  /* 0x4b8000000303d820 */ /* 0x000fe20000400000 */
[----:B------:R-:W-:-:S03]  /*0400*/  FADD R17, R21, R17 ;  /* 0x0000001115117221 */ /* 0x000fc60000000000 */
[----:B---3--:R-:W-:Y:S01]  /*0410*/  FMUL R3, R6, R3 ;  /* 0x0000000306037220 */ /* 0x008fe20000400000 */
[C---:B-----5:R-:W-:Y:S01]  /*0420*/  FADD R6, -R8.reuse, R12 ;  /* 0x0000000c08067221 */ /* 0x060fe20000000100 */
[----:B------:R-:W-:Y:S01]  /*0430*/  FADD R8, -R8, R16 ;  /* 0x0000001008087221 */ /* 0x000fe20000000100 */
[----:B--2---:R-:W-:-:S04]  /*0440*/  IMAD.WIDE R20, R24, 0x4, R26 ;  /* 0x0000000418147825 */ /* 0x004fc800078e021a */
[----:B-1----:R-:W-:-:S04]  /*0450*/  IMAD.WIDE R24, R24, 0x4, R22 ;  /* 0x0000000418187825 */ /* 0x002fc800078e0216 */
[----:B------:R-:W-:Y:S01]  /*0460*/  FADD R23, -R9, R13 ;  /* 0x0000000d09177221 */ /* 0x000fe20000000100 */
[C---:B------:R-:W-:Y:S01]  /*0470*/  FMUL R6, R5.reuse, R6 ;  /* 0x0000000605067220 */ /* 0x040fe20000400000 */
[----:B------:R-:W-:Y:S02]  /*0480*/  FMUL R5, R5, R8 ;  /* 0x0000000805057220 */ /* 0x000fe40000400000 */
[----:B------:R-:W-:Y:S01]  /*0490*/  FMUL R8, R4, R23 ;  /* 0x0000001704087220 */ /* 0x000fe20000400000 */
[----:B------:R-:W2:Y:S04]  /*04a0*/  LDG.E.EL.128 R24, desc[UR4][R24.64] ;  /* 0x0000000418187981 */ /* 0x000ea8000c2e1d00 */
[----:B------:R-:W2:Y:S01]  /*04b0*/  LDG.E.EL.128 R20, desc[UR4][R20.64] ;  /* 0x0000000414147981 */ /* 0x000ea2000c2e1d00 */
[----:B------:R-:W-:-:S04]  /*04c0*/  FADD R9, -R9, R17 ;  /* 0x0000001109097221 */ /* 0x000fc80000000100 */
[----:B------:R-:W-:Y:S01]  /*04d0*/  FMUL R9, R4, R9 ;  /* 0x0000000904097220 */ /* 0x000fe20000400000 */
[----:B------:R-:W-:-:S04]  /*04e0*/  FADD R4, R7, 9.9999997473787516356e-06 ;  /* 0x3727c5ac07047421 */ /* 0x000fc80000000000 */
[----:B------:R-:W1:Y:S02]  /*04f0*/  MUFU.SQRT R7, R4 ;  /* 0x0000000400077308 */ /* 0x000e640000002000 */
[C---:B-1----:R-:W-:Y:S02]  /*0500*/  FSETP.GT.AND P0, PT, R7.reuse, 8.50705917302346158658e+37, PT ;  /* 0x7e8000000700780b */ /* 0x042fe40003f04000 */
[----:B------:R-:W-:-:S11]  /*0510*/  FSETP.GEU.AND P1, PT, R7, 1.175494350822287508e-38, PT ;  /* 0x008000000700780b */ /* 0x000fd60003f2e000 */
[----:B------:R-:W-:-:S04]  /*0520*/  @P0 FMUL R7, R7, 0.25 ;  /* 0x3e80000007070820 */ /* 0x000fc80000400000 */
[----:B------:R-:W-:-:S06]  /*0530*/  @!P1 FMUL R7, R7, 16777216 ;  /* 0x4b80000007079820 */ /* 0x000fcc0000400000 */
[----:B------:R-:W1:Y:S01]  /*0540*/  MUFU.RCP R7, R7 ;  /* 0x0000000700077308 */ /* 0x000e620000001000 */
[----:B------:R-:W-:-:S05]  /*0550*/  FSEL R2, R2, 1, P0 ;  /* 0x3f80000002027808 */ /* 0x000fca0000000000 */
[----:B------:R-:W-:-:S04]  /*0560*/  @!P1 FMUL R2, R2, 16777216 ;  /* 0x4b80000002029820 */ /* 0x000fc80000400000 */
[----:B-1----:R-:W-:Y:S01]  /*0570*/  FMUL R2, R7, R2 ;  /* 0x0000000207027220 */ /* 0x002fe20000400000 */
[C---:B------:R-:W-:Y:S01]  /*0580*/  FADD R7, -R11.reuse, R15 ;  /* 0x0000000f0b077221 */ /* 0x040fe20000000100 */
[----:B------:R-:W-:Y:S01]  /*0590*/  FADD R11, -R11, R19 ;  /* 0x000000130b0b7221 */ /* 0x000fe20000000100 */
[----:B------:R-:W-:Y:S04]  /*05a0*/  STG.E.128 desc[UR4][R28.64], R16 ;  /* 0x000000101c007986 */ /* 0x000fe8000c101d04 */
[----:B------:R-:W-:Y:S01]  /*05b0*/  STG.E.128 desc[UR4][R28.64+0x800], R12 ;  /* 0x0008000c1c007986 */ /* 0x000fe2000c101d04 */
[C-C-:B--2---:R-:W-:Y:S01]  /*05c0*/  FFMA R4, R20.reuse, R5, R24.reuse ;  /* 0x0000000514047223 */ /* 0x144fe20000000018 */
[----:B------:R-:W-:Y:S01]  /*05d0*/  FFMA R20, R20, R6, R24 ;  /* 0x0000000614147223 */ /* 0x000fe20000000018 */
[C-C-:B------:R-:W-:Y:S01]  /*05e0*/  FFMA R9, R21.reuse, R9, R25.reuse ;  /* 0x0000000915097223 */ /* 0x140fe20000000019 */
[----:B------:R-:W-:Y:S01]  /*05f0*/  FFMA R8, R21, R8, R25 ;  /* 0x0000000815087223 */ /* 0x000fe20000000019 */
[----:B------:R-:W-:Y:S01]  /*0600*/  FADD R6, -R10, R14 ;  /* 0x0000000e0a067221 */ /* 0x000fe20000000100 */
[----:B------:R-:W1:Y:S03]  /*0610*/  LDC.64 R24, c[0x0][0x240] ;  /* 0x00009000ff187b82 */ /* 0x000e660000000a00 */
[----:B------:R-:W-:Y:S01]  /*0620*/  FMUL R5, R3, R6 ;  /* 0x0000000603057220 */ /* 0x000fe20000400000 */
[----:B------:R-:W-:Y:S01]  /*0630*/  FMUL R6, R2, R7 ;  /* 0x0000000702067220 */ /* 0x000fe20000400000 */
[----:B------:R-:W-:Y:S01]  /*0640*/  FADD R10, -R10, R18 ;  /* 0x000000120a0a7221 */ /* 0x000fe20000000100 */
[----:B------:R-:W-:-:S02]  /*0650*/  FMUL R2, R2, R11 ;  /* 0x0000000b02027220 */ /* 0x000fc40000400000 */
[--C-:B------:R-:W-:Y:S01]  /*0660*/  FFMA R7, R23, R6, R27.reuse ;  /* 0x0000000617077223 */ /* 0x100fe2000000001b */
[----:B------:R-:W-:Y:S01]  /*0670*/  FMUL R3, R3, R10 ;  /* 0x0000000a03037220 */ /* 0x000fe20000400000 */
[C-C-:B------:R-:W-:Y:S01]  /*0680*/  FFMA R5, R22.reuse, R5, R26.reuse ;  /* 0x0000000516057223 */ /* 0x140fe2000000001a */
[----:B------:R-:W-:Y:S02]  /*0690*/  FFMA R2, R23, R2, R27 ;  /* 0x0000000217027223 */ /* 0x000fe4000000001b */
[----:B------:R-:W-:Y:S01]  /*06a0*/  FSETP.GEU.AND P6, PT, R7, RZ, PT ;  /* 0x000000ff0700720b */ /* 0x000fe20003fce000 */
[----:B------:R-:W-:Y:S01]  /*06b0*/  FFMA R3, R22, R3, R26 ;  /* 0x0000000316037223 */ /* 0x000fe2000000001a */
[----:B------:R-:W-:Y:S02]  /*06c0*/  FSETP.GEU.AND P5, PT, R5, RZ, PT ;  /* 0x000000ff0500720b */ /* 0x000fe40003fae000 */
[----:B------:R-:W-:Y:S02]  /*06d0*/  FSETP.GEU.AND P4, PT, R8, RZ, PT ;  /* 0x000000ff0800720b */ /* 0x000fe40003f8e000 */
[----:B------:R-:W-:-:S02]  /*06e0*/  SEL R7, R7, RZ, P6 ;  /* 0x000000ff07077207 */ /* 0x000fc40003000000 */
[----:B------:R-:W-:Y:S02]  /*06f0*/  FSETP.GEU.AND P6, PT, R4, RZ, PT ;  /* 0x000000ff0400720b */ /* 0x000fe40003fce000 */
[----:B------:R-:W-:Y:S02]  /*0700*/  FSETP.GEU.AND P0, PT, R20, RZ, PT ;  /* 0x000000ff1400720b */ /* 0x000fe40003f0e000 */
[----:B------:R-:W-:Y:S02]  /*0710*/  FSETP.GEU.AND P3, PT, R2, RZ, PT ;  /* 0x000000ff0200720b */ /* 0x000fe40003f6e000 */
[----:B------:R-:W-:Y:S02]  /*0720*/  FSETP.GEU.AND P2, PT, R3, RZ, PT ;  /* 0x000000ff0300720b */ /* 0x000fe40003f4e000 */
[----:B------:R-:W-:Y:S02]  /*0730*/  FSETP.GEU.AND P1, PT, R9, RZ, PT ;  /* 0x000000ff0900720b */ /* 0x000fe40003f2e000 */
[----:B------:R-:W-:-:S02]  /*0740*/  SEL R6, R5, RZ, P5 ;  /* 0x000000ff05067207 */ /* 0x000fc40002800000 */
[----:B------:R-:W-:Y:S01]  /*0750*/  SEL R5, R8, RZ, P4 ;  /* 0x000000ff08057207 */ /* 0x000fe20002000000 */
[----:B-1----:R-:W-:Y:S01]  /*0760*/  IMAD.WIDE R24, R0, 0x4, R24 ;  /* 0x0000000400187825 */ /* 0x002fe200078e0218 */
[----:B------:R-:W-:Y:S02]  /*0770*/  SEL R8, R4, RZ, P6 ;  /* 0x000000ff04087207 */ /* 0x000fe40003000000 */
[----:B------:R-:W-:Y:S02]  /*0780*/  SEL R11, R2, RZ, P3 ;  /* 0x000000ff020b7207 */ /* 0x000fe40001800000 */
[----:B------:R-:W-:Y:S02]  /*0790*/  SEL R10, R3, RZ, P2 ;  /* 0x000000ff030a7207 */ /* 0x000fe40001000000 */
[----:B------:R-:W-:Y:S02]  /*07a0*/  SEL R9, R9, RZ, P1 ;  /* 0x000000ff09097207 */ /* 0x000fe40000800000 */
[----:B------:R-:W-:-:S03]  /*07b0*/  SEL R4, R20, RZ, P0 ;  /* 0x000000ff14047207 */ /* 0x000fc60000000000 */
[----:B------:R-:W-:Y:S04]  /*07c0*/  STG.E.128 desc[UR4][R24.64], R8 ;  /* 0x0000000818007986 */ /* 0x000fe8000c101d04 */
[----:B------:R-:W-:Y:S01]  /*07d0*/  STG.E.128 desc[UR4][R24.64+0x800], R4 ;  /* 0x0008000418007986 */ /* 0x000fe2000c101d04 */
[----:B------:R-:W-:Y:S05]  /*07e0*/  EXIT ;  /* 0x000000000000794d */ /* 0x000fea0003800000 */
.L_x_0:
[----:B------:R-:W-:-:S00]  /*07f0*/  BRA `(.L_x_0) ;  /* 0xfffffffc00fc7947 */ /* 0x000fc0000383ffff */
[----:B------:R-:W-:-:S00]  /*0800*/  NOP ;  /* 0x0000000000007918 */ /* 0x000fc00000000000 */
[----:B------:R-:W-:-:S00]  /*0810*/  NOP ;  /* 0x0000000000007918 */ /* 0x000fc00000000000 */
[----:B------:R-:W-:-:S00]  /*0820*/  NOP ;  /* 0x0000000000007918 */ /* 0x000fc00000000000 */
[----:B------:R-:W-:-:S00]  /*0830*/  NOP ;  /* 0x0000000000007918 */ /* 0x000fc00000000000 */
[----:B------:R-:W-:-:S00]  /*0840*/  NOP ;  /* 0x0000000000007918 */ /* 0x000fc00000000000 */
[----:B------:R-:W-:-:S00]  /*0850*/  NOP ;  /* 0x0000000000007918 */ /* 0x000fc00000000000 */
[----:B------:R-:W-:-:S00]  /*0860*/  NOP ;  /* 0x0000000000007918 */ /* 0x000fc00000000000 */
[----:B------:R-:W-:-:S00]  /*0870*/  NOP ;  /* 0x0000000000007918 */ /* 0x000fc00000000000 */
.L_x_1:


//--------------------- .nv.global.init           --------------------------
	.section	.nv.global.init,"aw",@progbits
.nv.global.init:
	.type		_$_str,@object
	.size		_$_str,(_$_str_$_2 - _$_str)
_$_str:
        /*0000*/ 	.byte	0x5f, 0x5f, 0x43, 0x55, 0x44, 0x41, 0x5f, 0x46, 0x54, 0x5a, 0x00
	.type		_$_str_$_2,@object
	.size		_$_str_$_2,(.L_1 - _$_str_$_2)
_$_str_$_2:
        /*000b*/ 	.byte	0x5f, 0x5f, 0x43, 0x55, 0x44, 0x41, 0x5f, 0x50, 0x52, 0x45, 0x43, 0x5f, 0x53, 0x51, 0x52, 0x54
        /*001b*/ 	.byte	0x00
.L_1:


//--------------------- .nv.constant0.triton_poi_fused__native_batch_norm_legit_no_training_convolution_relu_13 --------------------------
	.section	.nv.constant0.triton_poi_fused__native_batch_norm_legit_no_training_convolution_relu_13,"a",@progbits
	.sectionflags	@""
	.align	4
.nv.constant0.triton_poi_fused__native_batch_norm_legit_no_training_convolution_relu_13:
	.zero		588
